	.headerflags	@"EF_CUDA_TEXMODE_UNIFIED EF_CUDA_64BIT_ADDRESS EF_CUDA_ACCELERATORS EF_CUDA_SM90 EF_CUDA_VIRTUAL_SM(EF_CUDA_SM90)"
	.elftype	@"ET_EXEC"


//--------------------- .nv.info                  --------------------------
	.section	.nv.info,"",@"SHT_CUDA_INFO"
	.align	4


	//----- nvinfo : EIATTR_REGCOUNT
	.align		4
        /*0000*/ 	.byte	0x04, 0x2f
        /*0002*/ 	.short	(.L_1 - .L_0)
	.align		4
.L_0:
        /*0004*/ 	.word	index@(triton_poi_fused_convolution_9)
        /*0008*/ 	.word	0x00000020


	//----- nvinfo : EIATTR_MIN_STACK_SIZE
	.align		4
.L_1:
        /*000c*/ 	.byte	0x04, 0x12
        /*000e*/ 	.short	(.L_3 - .L_2)
	.align		4
.L_2:
        /*0010*/ 	.word	index@(triton_poi_fused_convolution_9)
        /*0014*/ 	.word	0x00000000


	//----- nvinfo : EIATTR_FRAME_SIZE
	.align		4
.L_3:
        /*0018*/ 	.byte	0x04, 0x11
        /*001a*/ 	.short	(.L_5 - .L_4)
	.align		4
.L_4:
        /*001c*/ 	.word	index@(triton_poi_fused_convolution_9)
        /*0020*/ 	.word	0x00000000


	//----- nvinfo : EIATTR_MIN_STACK_SIZE
	.align		4
.L_5:
        /*0024*/ 	.byte	0x04, 0x12
        /*0026*/ 	.short	(.L_7 - .L_6)
	.align		4
.L_6:
        /*0028*/ 	.word	index@(triton_poi_fused_convolution_9)
        /*002c*/ 	.word	0x00000000
.L_7:


//--------------------- .nv.info.triton_poi_fused_convolution_9 --------------------------
	.section	.nv.info.triton_poi_fused_convolution_9,"",@"SHT_CUDA_INFO"
	.sectionflags	@""
	.align	4


	//----- nvinfo : EIATTR_CUDA_API_VERSION
	.align		4
        /*0000*/ 	.byte	0x04, 0x37
        /*0002*/ 	.short	(.L_9 - .L_8)
.L_8:
        /*0004*/ 	.word	0x0000007c


	//----- nvinfo : EIATTR_KPARAM_INFO
	.align		4
.L_9:
        /*0008*/ 	.byte	0x04, 0x17
        /*000a*/ 	.short	(.L_11 - .L_10)
.L_10:
        /*000c*/ 	.word	0x00000000
        /*0010*/ 	.short	0x0004
        /*0012*/ 	.short	0x001c
        /*0014*/ 	.byte	0x00, 0xf0, 0x11, 0x00


	//----- nvinfo : EIATTR_KPARAM_INFO
	.align		4
.L_11:
        /*0018*/ 	.byte	0x04, 0x17
        /*001a*/ 	.short	(.L_13 - .L_12)
.L_12:
        /*001c*/ 	.word	0x00000000
        /*0020*/ 	.short	0x0003
        /*0022*/ 	.short	0x0018
        /*0024*/ 	.byte	0x00, 0xf0, 0x11, 0x00


	//----- nvinfo : EIATTR_KPARAM_INFO
	.align		4
.L_13:
        /*0028*/ 	.byte	0x04, 0x17
        /*002a*/ 	.short	(.L_15 - .L_14)
.L_14:
        /*002c*/ 	.word	0x00000000
        /*0030*/ 	.short	0x0002
        /*0032*/ 	.short	0x0010
        /*0034*/ 	.byte	0x00, 0xf4, 0x21, 0x00


	//----- nvinfo : EIATTR_KPARAM_INFO
	.align		4
.L_15:
        /*0038*/ 	.byte	0x04, 0x17
        /*003a*/ 	.short	(.L_17 - .L_16)
.L_16:
        /*003c*/ 	.word	0x00000000
        /*0040*/ 	.short	0x0001
        /*0042*/ 	.short	0x0008
        /*0044*/ 	.byte	0x00, 0xf4, 0x21, 0x00


	//----- nvinfo : EIATTR_KPARAM_INFO
	.align		4
.L_17:
        /*0048*/ 	.byte	0x04, 0x17
        /*004a*/ 	.short	(.L_19 - .L_18)
.L_18:
        /*004c*/ 	.word	0x00000000
        /*0050*/ 	.short	0x0000
        /*0052*/ 	.short	0x0000
        /*0054*/ 	.byte	0x00, 0xf4, 0x21, 0x00


	//----- nvinfo : EIATTR_SPARSE_MMA_MASK
	.align		4
.L_19:
        /*0058*/ 	.byte	0x03, 0x50
        /*005a*/ 	.short	0x0000


	//----- nvinfo : EIATTR_MAXREG_COUNT
	.align		4
        /*005c*/ 	.byte	0x03, 0x1b
        /*005e*/ 	.short	0x00ff


	//----- nvinfo : EIATTR_EXIT_INSTR_OFFSETS
	.align		4
        /*0060*/ 	.byte	0x04, 0x1c
        /*0062*/ 	.short	(.L_21 - .L_20)


	//   ....[0]....
.L_20:
        /*0064*/ 	.word	0x00000950


	//   ....[1]....
        /*0068*/ 	.word	0x000009e0


	//----- nvinfo : EIATTR_REQNTID
	.align		4
.L_21:
        /*006c*/ 	.byte	0x04, 0x10
        /*006e*/ 	.short	(.L_23 - .L_22)
.L_22:
        /*0070*/ 	.word	0x00000100
        /*0074*/ 	.word	0x00000001
        /*0078*/ 	.word	0x00000001


	//----- nvinfo : EIATTR_CBANK_PARAM_SIZE
	.align		4
.L_23:
        /*007c*/ 	.byte	0x03, 0x19
        /*007e*/ 	.short	0x0020


	//----- nvinfo : EIATTR_PARAM_CBANK
	.align		4
        /*0080*/ 	.byte	0x04, 0x0a
        /*0082*/ 	.short	(.L_25 - .L_24)
	.align		4
.L_24:
        /*0084*/ 	.word	index@(.nv.constant0.triton_poi_fused_convolution_9)
        /*0088*/ 	.short	0x0210
        /*008a*/ 	.short	0x0020


	//----- nvinfo : EIATTR_SW_WAR
	.align		4
.L_25:
        /*008c*/ 	.byte	0x04, 0x36
        /*008e*/ 	.short	(.L_27 - .L_26)
.L_26:
        /*0090*/ 	.word	0x00000008
.L_27:


//--------------------- .nv.callgraph             --------------------------
	.section	.nv.callgraph,"",@"SHT_CUDA_CALLGRAPH"
	.align	4
	.sectionentsize	8
	.align		4
        /*0000*/ 	.word	0x00000000
	.align		4
        /*0004*/ 	.word	0xffffffff
	.align		4
        /*0008*/ 	.word	0x00000000
	.align		4
        /*000c*/ 	.word	0xfffffffe
	.align		4
        /*0010*/ 	.word	0x00000000
	.align		4
        /*0014*/ 	.word	0xfffffffd
	.align		4
        /*0018*/ 	.word	0x00000000
	.align		4
        /*001c*/ 	.word	0xfffffffc


//--------------------- .text.triton_poi_fused_convolution_9 --------------------------
	.section	.text.triton_poi_fused_convolution_9,"ax",@progbits
	.sectionflags	@"SHF_BARRIERS=1"
	.align	128
        .global         triton_poi_fused_convolution_9
        .type           triton_poi_fused_convolution_9,@function
        .size           triton_poi_fused_convolution_9,(.L_x_1 - triton_poi_fused_convolution_9)
        .other          triton_poi_fused_convolution_9,@"STO_CUDA_ENTRY STV_DEFAULT"
triton_poi_fused_convolution_9:
.text.triton_poi_fused_convolution_9:
[----:B------:R-:W0:Y:S01]  /*0000*/  LDC R1, c[0x0][0x28] ;  /* 0x00000a00ff017b82 */ /* 0x000e220000000800 */
[----:B------:R-:W1:Y:S07]  /*0010*/  S2R R21, SR_CTAID.Y ;  /* 0x0000000000157919 */ /* 0x000e6e0000002600 */
[----:B------:R-:W2:Y:S01]  /*0020*/  LDC.64 R4, c[0x0][0x218] ;  /* 0x00008600ff047b82 */ /* 0x000ea20000000a00 */
[----:B------:R-:W-:Y:S02]  /*0030*/  CS2R R12, SRZ ;  /* 0x00000000000c7805 */ /* 0x000fe4000001ff00 */
[----:B------:R-:W-:Y:S01]  /*0040*/  CS2R R14, SRZ ;  /* 0x00000000000e7805 */ /* 0x000fe2000001ff00 */
[----:B------:R-:W3:Y:S01]  /*0050*/  S2R R25, SR_TID.X ;  /* 0x0000000000197919 */ /* 0x000ee20000002100 */
[----:B------:R-:W-:Y:S01]  /*0060*/  ULDC.64 UR6, c[0x0][0x208] ;  /* 0x0000820000067ab9 */ /* 0x000fe20000000a00 */
[----:B------:R-:W4:Y:S02]  /*0070*/  S2R R7, SR_CTAID.X ;  /* 0x0000000000077919 */ /* 0x000f240000002500 */
[----:B------:R-:W5:Y:S01]  /*0080*/  LDC.64 R26, c[0x0][0x210] ;  /* 0x00008400ff1a7b82 */ /* 0x000f620000000a00 */
[----:B-1----:R-:W-:-:S02]  /*0090*/  IMAD.SHL.U32 R21, R21, 0x40, RZ ;  /* 0x0000004015157824 */ /* 0x002fc400078e00ff */
[----:B---3--:R-:W-:Y:S01]  /*00a0*/  IMAD.SHL.U32 R2, R25, 0x4, RZ ;  /* 0x0000000419027824 */ /* 0x008fe200078e00ff */
[----:B------:R-:W-:-:S04]  /*00b0*/  SHF.R.U32.HI R8, RZ, 0x4, R25 ;  /* 0x00000004ff087819 */ /* 0x000fc80000011619 */
[----:B------:R-:W-:-:S05]  /*00c0*/  LOP3.LUT R6, R21, 0x3c, R2, 0xf8, !PT ;  /* 0x0000003c15067812 */ /* 0x000fca00078ef802 */
[----:B------:R-:W-:-:S05]  /*00d0*/  IMAD.HI R0, R6, 0x2aaaaaab, RZ ;  /* 0x2aaaaaab06007827 */ /* 0x000fca00078e02ff */
[----:B------:R-:W-:-:S04]  /*00e0*/  SHF.R.U32.HI R3, RZ, 0x1f, R0 ;  /* 0x0000001fff037819 */ /* 0x000fc80000011600 */
[----:B------:R-:W-:Y:S01]  /*00f0*/  LEA.HI.SX32 R9, R0, R3, 0x19 ;  /* 0x0000000300097211 */ /* 0x000fe200078fcaff */
[----:B----4-:R-:W-:Y:S01]  /*0100*/  IMAD.SHL.U32 R3, R7, 0x40, RZ ;  /* 0x0000004007037824 */ /* 0x010fe200078e00ff */
[----:B------:R-:W-:-:S03]  /*0110*/  SGXT.U32 R0, R8, 0x4 ;  /* 0x000000040800781a */ /* 0x000fc60000000000 */
[----:B------:R-:W-:Y:S01]  /*0120*/  IMAD R6, R9, -0x300, R6 ;  /* 0xfffffd0009067824 */ /* 0x000fe200078e0206 */
[----:B------:R-:W-:-:S03]  /*0130*/  LOP3.LUT R7, R3, R0, RZ, 0xfc, !PT ;  /* 0x0000000003077212 */ /* 0x000fc600078efcff */
[----:B------:R-:W-:Y:S01]  /*0140*/  IMAD R8, R9, 0xc000, R6 ;  /* 0x0000c00009087824 */ /* 0x000fe200078e0206 */
[----:B------:R-:W-:Y:S01]  /*0150*/  ISETP.GE.AND P0, PT, R7, 0x40, PT ;  /* 0x000000400700780c */ /* 0x000fe20003f06270 */
[----:B--2---:R-:W-:-:S04]  /*0160*/  IMAD.WIDE R4, R6, 0x4, R4 ;  /* 0x0000000406047825 */ /* 0x004fc800078e0204 */
[----:B------:R-:W-:Y:S02]  /*0170*/  IMAD R11, R7, 0x300, R8 ;  /* 0x00000300070b7824 */ /* 0x000fe400078e0208 */
[----:B------:R-:W2:Y:S02]  /*0180*/  LDG.E.EL.128 R4, desc[UR6][R4.64] ;  /* 0x0000000604047981 */ /* 0x000ea4000c2e1d00 */
[----:B-----5:R-:W-:-:S05]  /*0190*/  IMAD.WIDE R10, R11, 0x4, R26 ;  /* 0x000000040b0a7825 */ /* 0x020fca00078e021a */
[----:B------:R1:W2:Y:S01]  /*01a0*/  @!P0 LDG.E.EL.128 R12, desc[UR6][R10.64] ;  /* 0x000000060a0c8981 */ /* 0x0002a2000c2e1d00 */
[----:B------:R-:W3:Y:S01]  /*01b0*/  S2UR UR5, SR_CgaCtaId ;  /* 0x00000000000579c3 */ /* 0x000ee20000008800 */
[----:B------:R-:W-:Y:S01]  /*01c0*/  IMAD.SHL.U32 R9, R25, 0x100, RZ ;  /* 0x0000010019097824 */ /* 0x000fe200078e00ff */
[----:B------:R-:W-:Y:S01]  /*01d0*/  UMOV UR4, 0x400 ;  /* 0x0000040000047882 */ /* 0x000fe20000000000 */
[----:B------:R-:W-:-:S03]  /*01e0*/  SHF.R.U32.HI R22, RZ, 0x4, R25 ;  /* 0x00000004ff167819 */ /* 0x000fc60000011619 */
[----:B------:R-:W-:Y:S02]  /*01f0*/  LOP3.LUT R9, R9, 0xf00, RZ, 0xc0, !PT ;  /* 0x00000f0009097812 */ /* 0x000fe400078ec0ff */
[----:B------:R-:W-:Y:S02]  /*0200*/  SGXT.U32 R22, R22, 0x4 ;  /* 0x000000041616781a */ /* 0x000fe40000000000 */
[C---:B------:R-:W-:Y:S02]  /*0210*/  LOP3.LUT R16, R9.reuse, 0x40, RZ, 0xfc, !PT ;  /* 0x0000004009107812 */ /* 0x040fe400078efcff */
[C---:B-1----:R-:W-:Y:S02]  /*0220*/  LOP3.LUT R10, R9.reuse, 0x80, RZ, 0xfc, !PT ;  /* 0x00000080090a7812 */ /* 0x042fe400078efcff */
[C---:B------:R-:W-:Y:S02]  /*0230*/  LOP3.LUT R18, R9.reuse, 0xc0, RZ, 0xfc, !PT ;  /* 0x000000c009127812 */ /* 0x040fe400078efcff */
[----:B------:R-:W-:Y:S01]  /*0240*/  LOP3.LUT R22, R9, R22, RZ, 0xfc, !PT ;  /* 0x0000001609167212 */ /* 0x000fe200078efcff */
[----:B---3--:R-:W-:-:S06]  /*0250*/  UPRMT UR4, UR5, 0x654, UR4 ;  /* 0x0000065405047896 */ /* 0x008fcc0008000004 */
[----:B------:R-:W-:Y:S02]  /*0260*/  LEA.HI R17, R9, UR4, RZ, 0x1c ;  /* 0x0000000409117c11 */ /* 0x000fe4000f8fe0ff */
[----:B------:R-:W-:Y:S02]  /*0270*/  LEA.HI R23, R16, UR4, RZ, 0x1c ;  /* 0x0000000410177c11 */ /* 0x000fe4000f8fe0ff */
[----:B------:R-:W-:Y:S02]  /*0280*/  LEA.HI R11, R10, UR4, RZ, 0x1c ;  /* 0x000000040a0b7c11 */ /* 0x000fe4000f8fe0ff */
[----:B------:R-:W-:Y:S02]  /*0290*/  LOP3.LUT R9, R3, 0x10, R0, 0xfe, !PT ;  /* 0x0000001003097812 */ /* 0x000fe400078efe00 */
[----:B------:R-:W-:Y:S01]  /*02a0*/  LEA.HI R19, R18, UR4, RZ, 0x1c ;  /* 0x0000000412137c11 */ /* 0x000fe2000f8fe0ff */
[C---:B------:R-:W-:Y:S01]  /*02b0*/  IMAD R24, R22.reuse, 0x4, R17 ;  /* 0x0000000416187824 */ /* 0x040fe200078e0211 */
[----:B------:R-:W-:Y:S01]  /*02c0*/  ISETP.GE.AND P0, PT, R9, 0x40, PT ;  /* 0x000000400900780c */ /* 0x000fe20003f06270 */
[----:B------:R-:W-:-:S02]  /*02d0*/  IMAD R23, R22, 0x4, R23 ;  /* 0x0000000416177824 */ /* 0x000fc400078e0217 */
[C---:B------:R-:W-:Y:S01]  /*02e0*/  IMAD R20, R22.reuse, 0x4, R11 ;  /* 0x0000000416147824 */ /* 0x040fe200078e020b */
[----:B------:R-:W-:Y:S02]  /*02f0*/  LEA R22, R22, R19, 0x2 ;  /* 0x0000001316167211 */ /* 0x000fe400078e10ff */
[----:B------:R-:W-:Y:S02]  /*0300*/  LOP3.LUT R29, R3, 0x20, R0, 0xfe, !PT ;  /* 0x00000020031d7812 */ /* 0x000fe400078efe00 */
[----:B------:R-:W-:Y:S01]  /*0310*/  LOP3.LUT R19, R3, 0x30, R0, 0xfe, !PT ;  /* 0x0000003003137812 */ /* 0x000fe200078efe00 */
[--C-:B------:R-:W-:Y:S01]  /*0320*/  IMAD R17, R9, 0x300, R8.reuse ;  /* 0x0000030009117824 */ /* 0x100fe200078e0208 */
[C---:B------:R-:W-:Y:S01]  /*0330*/  ISETP.GE.AND P1, PT, R29.reuse, 0x40, PT ;  /* 0x000000401d00780c */ /* 0x040fe20003f26270 */
[--C-:B------:R-:W-:Y:S01]  /*0340*/  IMAD R29, R29, 0x300, R8.reuse ;  /* 0x000003001d1d7824 */ /* 0x100fe200078e0208 */
[C---:B------:R-:W-:Y:S01]  /*0350*/  ISETP.GE.AND P2, PT, R19.reuse, 0x40, PT ;  /* 0x000000401300780c */ /* 0x040fe20003f46270 */
[----:B------:R-:W-:Y:S01]  /*0360*/  IMAD R19, R19, 0x300, R8 ;  /* 0x0000030013137824 */ /* 0x000fe200078e0208 */
[----:B------:R-:W-:-:S02]  /*0370*/  CS2R R8, SRZ ;  /* 0x0000000000087805 */ /* 0x000fc4000001ff00 */
[----:B------:R-:W-:Y:S01]  /*0380*/  CS2R R10, SRZ ;  /* 0x00000000000a7805 */ /* 0x000fe2000001ff00 */
[----:B------:R-:W-:-:S05]  /*0390*/  IMAD.WIDE R16, R17, 0x4, R26 ;  /* 0x0000000411107825 */ /* 0x000fca00078e021a */
[----:B------:R1:W3:Y:S01]  /*03a0*/  @!P0 LDG.E.EL.128 R8, desc[UR6][R16.64] ;  /* 0x0000000610088981 */ /* 0x0002e2000c2e1d00 */
[----:B------:R-:W-:-:S04]  /*03b0*/  IMAD.WIDE R28, R29, 0x4, R26 ;  /* 0x000000041d1c7825 */ /* 0x000fc800078e021a */
[----:B------:R-:W-:-:S04]  /*03c0*/  IMAD.WIDE R26, R19, 0x4, R26 ;  /* 0x00000004131a7825 */ /* 0x000fc800078e021a */
[----:B--2---:R-:W-:Y:S01]  /*03d0*/  FADD R12, R4, R12 ;  /* 0x0000000c040c7221 */ /* 0x004fe20000000000 */
[----:B------:R-:W-:Y:S01]  /*03e0*/  FADD R18, R5, R13 ;  /* 0x0000000d05127221 */ /* 0x000fe20000000000 */
[----:B-1----:R-:W-:Y:S01]  /*03f0*/  FADD R17, R6, R14 ;  /* 0x0000000e06117221 */ /* 0x002fe20000000000 */
[----:B------:R-:W-:Y:S02]  /*0400*/  FADD R15, R7, R15 ;  /* 0x0000000f070f7221 */ /* 0x000fe40000000000 */
[----:B------:R1:W-:Y:S04]  /*0410*/  STS [R24], R12 ;  /* 0x0000000c18007388 */ /* 0x0003e80000000800 */
[----:B------:R2:W-:Y:S04]  /*0420*/  STS [R23+0x100], R18 ;  /* 0x0001001217007388 */ /* 0x0005e80000000800 */
[----:B------:R4:W-:Y:S01]  /*0430*/  STS [R20+0x200], R17 ;  /* 0x0002001114007388 */ /* 0x0009e20000000800 */
[----:B-1----:R-:W-:-:S03]  /*0440*/  CS2R R12, SRZ ;  /* 0x00000000000c7805 */ /* 0x002fc6000001ff00 */
[----:B------:R1:W-:Y:S01]  /*0450*/  STS [R22+0x300], R15 ;  /* 0x0003000f16007388 */ /* 0x0003e20000000800 */
[----:B--2---:R-:W-:Y:S02]  /*0460*/  CS2R R18, SRZ ;  /* 0x0000000000127805 */ /* 0x004fe4000001ff00 */
[----:B----4-:R-:W-:Y:S02]  /*0470*/  CS2R R16, SRZ ;  /* 0x0000000000107805 */ /* 0x010fe4000001ff00 */
[----:B-1----:R-:W-:-:S04]  /*0480*/  CS2R R14, SRZ ;  /* 0x00000000000e7805 */ /* 0x002fc8000001ff00 */
[----:B------:R-:W2:Y:S04]  /*0490*/  @!P2 LDG.E.EL.128 R16, desc[UR6][R26.64] ;  /* 0x000000061a10a981 */ /* 0x000ea8000c2e1d00 */
[----:B------:R-:W4:Y:S01]  /*04a0*/  @!P1 LDG.E.EL.128 R12, desc[UR6][R28.64] ;  /* 0x000000061c0c9981 */ /* 0x000f22000c2e1d00 */
[----:B---3--:R-:W-:-:S05]  /*04b0*/  FADD R8, R4, R8 ;  /* 0x0000000804087221 */ /* 0x008fca0000000000 */
[----:B------:R1:W-:Y:S02]  /*04c0*/  STS [R24+0x40], R8 ;  /* 0x0000400818007388 */ /* 0x0003e40000000800 */
[----:B-1----:R-:W1:Y:S01]  /*04d0*/  S2R R8, SR_TID.X ;  /* 0x0000000000087919 */ /* 0x002e620000002100 */
[----:B------:R-:W-:Y:S01]  /*04e0*/  FADD R9, R5, R9 ;  /* 0x0000000905097221 */ /* 0x000fe20000000000 */
[----:B------:R-:W-:Y:S01]  /*04f0*/  FADD R10, R6, R10 ;  /* 0x0000000a060a7221 */ /* 0x000fe20000000000 */
[----:B------:R-:W-:-:S03]  /*0500*/  FADD R11, R7, R11 ;  /* 0x0000000b070b7221 */ /* 0x000fc60000000000 */
[----:B------:R2:W-:Y:S04]  /*0510*/  STS [R23+0x140], R9 ;  /* 0x0001400917007388 */ /* 0x0005e80000000800 */
[----:B------:R-:W-:Y:S04]  /*0520*/  STS [R20+0x240], R10 ;  /* 0x0002400a14007388 */ /* 0x000fe80000000800 */
[----:B------:R3:W-:Y:S01]  /*0530*/  STS [R22+0x340], R11 ;  /* 0x0003400b16007388 */ /* 0x0007e20000000800 */
[----:B------:R-:W-:Y:S01]  /*0540*/  SHF.R.U32.HI R25, RZ, 0x2, R25 ;  /* 0x00000002ff197819 */ /* 0x000fe20000011619 */
[----:B-1----:R-:W-:-:S03]  /*0550*/  IMAD.SHL.U32 R8, R8, 0x4, RZ ;  /* 0x0000000408087824 */ /* 0x002fc600078e00ff */
[----:B------:R-:W-:-:S05]  /*0560*/  LOP3.LUT R25, R25, 0x3c, RZ, 0xc0, !PT ;  /* 0x0000003c19197812 */ /* 0x000fca00078ec0ff */
[----:B------:R-:W-:Y:S01]  /*0570*/  VIADD R25, R25, UR4 ;  /* 0x0000000419197c36 */ /* 0x000fe20008000000 */
[----:B------:R-:W-:Y:S02]  /*0580*/  LOP3.LUT R2, R3, 0x3c, R2, 0xf8, !PT ;  /* 0x0000003c03027812 */ /* 0x000fe400078ef802 */
[----:B------:R-:W-:Y:S02]  /*0590*/  LOP3.LUT R3, R21, R0, RZ, 0xfc, !PT ;  /* 0x0000000015037212 */ /* 0x000fe400078efcff */
[----:B------:R-:W-:-:S03]  /*05a0*/  ISETP.GE.AND P0, PT, R2, 0x40, PT ;  /* 0x000000400200780c */ /* 0x000fc60003f06270 */
[----:B------:R-:W-:Y:S02]  /*05b0*/  IMAD R3, R3, 0x40, R2 ;  /* 0x0000004003037824 */ /* 0x000fe400078e0202 */
[C---:B--2---:R-:W-:Y:S01]  /*05c0*/  FADD R9, R4.reuse, R16 ;  /* 0x0000001004097221 */ /* 0x044fe20000000000 */
[----:B----4-:R-:W-:Y:S01]  /*05d0*/  FADD R29, R4, R12 ;  /* 0x0000000c041d7221 */ /* 0x010fe20000000000 */
[----:B------:R-:W-:Y:S01]  /*05e0*/  FADD R12, R5, R13 ;  /* 0x0000000d050c7221 */ /* 0x000fe20000000000 */
[C---:B------:R-:W-:Y:S01]  /*05f0*/  FADD R13, R6.reuse, R14 ;  /* 0x0000000e060d7221 */ /* 0x040fe20000000000 */
[----:B------:R-:W-:Y:S01]  /*0600*/  FADD R15, R7, R15 ;  /* 0x0000000f070f7221 */ /* 0x000fe20000000000 */
[----:B------:R-:W-:Y:S01]  /*0610*/  FADD R4, R5, R17 ;  /* 0x0000001105047221 */ /* 0x000fe20000000000 */
[----:B------:R-:W-:Y:S01]  /*0620*/  STS [R24+0x80], R29 ;  /* 0x0000801d18007388 */ /* 0x000fe20000000800 */
[----:B---3--:R-:W-:Y:S01]  /*0630*/  FADD R11, R6, R18 ;  /* 0x00000012060b7221 */ /* 0x008fe20000000000 */
[----:B------:R-:W-:-:S02]  /*0640*/  FADD R19, R7, R19 ;  /* 0x0000001307137221 */ /* 0x000fc40000000000 */
[----:B------:R-:W-:Y:S04]  /*0650*/  STS [R23+0x180], R12 ;  /* 0x0001800c17007388 */ /* 0x000fe80000000800 */
[----:B------:R-:W-:Y:S04]  /*0660*/  STS [R20+0x280], R13 ;  /* 0x0002800d14007388 */ /* 0x000fe80000000800 */
[----:B------:R-:W-:Y:S01]  /*0670*/  STS [R22+0x380], R15 ;  /* 0x0003800f16007388 */ /* 0x000fe20000000800 */
[----:B------:R-:W-:-:S03]  /*0680*/  LOP3.LUT R16, R8, 0x3fc, RZ, 0xc0, !PT ;  /* 0x000003fc08107812 */ /* 0x000fc600078ec0ff */
[----:B------:R-:W-:Y:S04]  /*0690*/  STS [R24+0xc0], R9 ;  /* 0x0000c00918007388 */ /* 0x000fe80000000800 */
[----:B------:R-:W-:Y:S04]  /*06a0*/  STS [R23+0x1c0], R4 ;  /* 0x0001c00417007388 */ /* 0x000fe80000000800 */
[----:B------:R-:W-:Y:S04]  /*06b0*/  STS [R20+0x2c0], R11 ;  /* 0x0002c00b14007388 */ /* 0x000fe80000000800 */
[----:B------:R1:W-:Y:S01]  /*06c0*/  STS [R22+0x3c0], R19 ;  /* 0x0003c01316007388 */ /* 0x0003e20000000800 */
[----:B------:R-:W-:-:S02]  /*06d0*/  LOP3.LUT R5, R16, 0x400, RZ, 0xfc, !PT ;  /* 0x0000040010057812 */ /* 0x000fc400078efcff */
[----:B------:R-:W-:Y:S02]  /*06e0*/  LOP3.LUT R6, R16, 0x800, RZ, 0xfc, !PT ;  /* 0x0000080010067812 */ /* 0x000fe400078efcff */
[----:B------:R-:W-:Y:S02]  /*06f0*/  SHF.R.U32.HI R5, RZ, 0x4, R5 ;  /* 0x00000004ff057819 */ /* 0x000fe40000011605 */
[----:B------:R-:W-:Y:S02]  /*0700*/  SHF.R.U32.HI R6, RZ, 0x4, R6 ;  /* 0x00000004ff067819 */ /* 0x000fe40000011606 */
[----:B------:R-:W-:Y:S01]  /*0710*/  LOP3.LUT R5, R5, 0x7c, RZ, 0xc0, !PT ;  /* 0x0000007c05057812 */ /* 0x000fe200078ec0ff */
[----:B-1----:R-:W1:Y:S01]  /*0720*/  LDC.64 R18, c[0x0][0x220] ;  /* 0x00008800ff127b82 */ /* 0x002e620000000a00 */
[----:B------:R-:W-:-:S03]  /*0730*/  LOP3.LUT R6, R6, 0xbc, RZ, 0xc0, !PT ;  /* 0x000000bc06067812 */ /* 0x000fc600078ec0ff */
[----:B------:R-:W-:Y:S02]  /*0740*/  VIADD R5, R5, UR4 ;  /* 0x0000000405057c36 */ /* 0x000fe40008000000 */
[----:B------:R-:W-:Y:S01]  /*0750*/  VIADD R7, R6, UR4 ;  /* 0x0000000406077c36 */ /* 0x000fe20008000000 */
[C---:B------:R-:W-:Y:S01]  /*0760*/  LEA R25, R16.reuse, R25, 0x2 ;  /* 0x0000001910197211 */ /* 0x040fe200078e10ff */
[----:B------:R-:W-:Y:S01]  /*0770*/  BAR.SYNC.DEFER_BLOCKING 0x0 ;  /* 0x0000000000007b1d */ /* 0x000fe20000010000 */
[C---:B------:R-:W-:Y:S02]  /*0780*/  IMAD R24, R16.reuse, 0x4, R5 ;  /* 0x0000000410187824 */ /* 0x040fe400078e0205 */
[----:B------:R-:W-:-:S03]  /*0790*/  IMAD R26, R16, 0x4, R7 ;  /* 0x00000004101a7824 */ /* 0x000fc600078e0207 */
[----:B------:R-:W-:Y:S04]  /*07a0*/  LDS R4, [R25] ;  /* 0x0000000019047984 */ /* 0x000fe80000000800 */
[----:B------:R-:W-:Y:S04]  /*07b0*/  LDS R5, [R25+0x4] ;  /* 0x0000040019057984 */ /* 0x000fe80000000800 */
[----:B------:R-:W-:Y:S04]  /*07c0*/  LDS R6, [R25+0x8] ;  /* 0x0000080019067984 */ /* 0x000fe80000000800 */
[----:B------:R-:W2:Y:S04]  /*07d0*/  LDS R7, [R25+0xc] ;  /* 0x00000c0019077984 */ /* 0x000ea80000000800 */
[----:B------:R-:W-:Y:S04]  /*07e0*/  LDS R8, [R24+0x1000] ;  /* 0x0010000018087984 */ /* 0x000fe80000000800 */
[----:B------:R-:W-:Y:S04]  /*07f0*/  LDS R9, [R24+0x1004] ;  /* 0x0010040018097984 */ /* 0x000fe80000000800 */
[----:B------:R-:W-:Y:S04]  /*0800*/  LDS R10, [R24+0x1008] ;  /* 0x00100800180a7984 */ /* 0x000fe80000000800 */
[----:B------:R3:W4:Y:S04]  /*0810*/  LDS R11, [R24+0x100c] ;  /* 0x00100c00180b7984 */ /* 0x0007280000000800 */
[----:B------:R-:W-:Y:S04]  /*0820*/  LDS R12, [R26+0x2000] ;  /* 0x002000001a0c7984 */ /* 0x000fe80000000800 */
[----:B------:R-:W-:Y:S04]  /*0830*/  LDS R13, [R26+0x2004] ;  /* 0x002004001a0d7984 */ /* 0x000fe80000000800 */
[----:B------:R-:W-:Y:S04]  /*0840*/  LDS R14, [R26+0x2008] ;  /* 0x002008001a0e7984 */ /* 0x000fe80000000800 */
[----:B------:R5:W4:Y:S01]  /*0850*/  LDS R15, [R26+0x200c] ;  /* 0x00200c001a0f7984 */ /* 0x000b220000000800 */
[----:B------:R-:W-:-:S02]  /*0860*/  LOP3.LUT R17, R21, 0x10, R0, 0xfe, !PT ;  /* 0x0000001015117812 */ /* 0x000fc400078efe00 */
[----:B------:R-:W-:Y:S02]  /*0870*/  LOP3.LUT R20, R16, 0xc00, RZ, 0xfc, !PT ;  /* 0x00000c0010147812 */ /* 0x000fe400078efcff */
[----:B------:R-:W-:Y:S01]  /*0880*/  LOP3.LUT R23, R21, 0x20, R0, 0xfe, !PT ;  /* 0x0000002015177812 */ /* 0x000fe200078efe00 */
[----:B------:R-:W-:Y:S01]  /*0890*/  IMAD R17, R17, 0x40, R2 ;  /* 0x0000004011117824 */ /* 0x000fe200078e0202 */
[----:B------:R-:W-:Y:S02]  /*08a0*/  SHF.R.U32.HI R20, RZ, 0x4, R20 ;  /* 0x00000004ff147819 */ /* 0x000fe40000011614 */
[----:B------:R-:W-:Y:S01]  /*08b0*/  LEA R27, R23, R2, 0x6 ;  /* 0x00000002171b7211 */ /* 0x000fe200078e30ff */
[----:B-1----:R-:W-:Y:S01]  /*08c0*/  IMAD.WIDE R22, R3, 0x4, R18 ;  /* 0x0000000403167825 */ /* 0x002fe200078e0212 */
[----:B------:R-:W-:-:S03]  /*08d0*/  LOP3.LUT R20, R20, 0xfc, RZ, 0xc0, !PT ;  /* 0x000000fc14147812 */ /* 0x000fc600078ec0ff */
[--C-:B---3--:R-:W-:Y:S01]  /*08e0*/  IMAD.WIDE R24, R17, 0x4, R18.reuse ;  /* 0x0000000411187825 */ /* 0x108fe200078e0212 */
[----:B--2---:R1:W-:Y:S03]  /*08f0*/  @!P0 STG.E.128 desc[UR6][R22.64], R4 ;  /* 0x0000000416008986 */ /* 0x0043e6000c101d06 */
[----:B-----5:R-:W-:-:S04]  /*0900*/  IMAD.WIDE R26, R27, 0x4, R18 ;  /* 0x000000041b1a7825 */ /* 0x020fc800078e0212 */
[----:B------:R-:W-:Y:S01]  /*0910*/  VIADD R3, R20, UR4 ;  /* 0x0000000414037c36 */ /* 0x000fe20008000000 */
[----:B----4-:R1:W-:Y:S03]  /*0920*/  @!P0 STG.E.128 desc[UR6][R24.64], R8 ;  /* 0x0000000818008986 */ /* 0x0103e6000c101d06 */
[----:B------:R-:W-:Y:S01]  /*0930*/  IMAD R3, R16, 0x4, R3 ;  /* 0x0000000410037824 */ /* 0x000fe200078e0203 */
[----:B0-----:R1:W-:Y:S01]  /*0940*/  @!P0 STG.E.128 desc[UR6][R26.64], R12 ;  /* 0x0000000c1a008986 */ /* 0x0013e2000c101d06 */
[----:B------:R-:W-:Y:S05]  /*0950*/  @P0 EXIT ;  /* 0x000000000000094d */ /* 0x000fea0003800000 */
[----:B-1----:R-:W-:Y:S01]  /*0960*/  LDS R4, [R3+0x3000] ;  /* 0x0030000003047984 */ /* 0x002fe20000000800 */
[----:B------:R-:W-:-:S03]  /*0970*/  LOP3.LUT R21, R21, 0x30, R0, 0xfe, !PT ;  /* 0x0000003015157812 */ /* 0x000fc600078efe00 */
[----:B------:R-:W-:Y:S02]  /*0980*/  LDS R5, [R3+0x3004] ;  /* 0x0030040003057984 */ /* 0x000fe40000000800 */
[----:B------:R-:W-:Y:S02]  /*0990*/  IMAD R21, R21, 0x40, R2 ;  /* 0x0000004015157824 */ /* 0x000fe400078e0202 */
[----:B------:R-:W-:Y:S02]  /*09a0*/  LDS R6, [R3+0x3008] ;  /* 0x0030080003067984 */ /* 0x000fe40000000800 */
[----:B------:R-:W-:Y:S02]  /*09b0*/  IMAD.WIDE R18, R21, 0x4, R18 ;  /* 0x0000000415127825 */ /* 0x000fe400078e0212 */
[----:B------:R-:W0:Y:S04]  /*09c0*/  LDS R7, [R3+0x300c] ;  /* 0x00300c0003077984 */ /* 0x000e280000000800 */
[----:B0-----:R-:W-:Y:S01]  /*09d0*/  STG.E.128 desc[UR6][R18.64], R4 ;  /* 0x0000000412007986 */ /* 0x001fe2000c101d06 */
[----:B------:R-:W-:Y:S05]  /*09e0*/  EXIT ;  /* 0x000000000000794d */ /* 0x000fea0003800000 */
.L_x_0:
[----:B------:R-:W-:-:S00]  /*09f0*/  BRA `(.L_x_0) ;  /* 0xfffffffc00fc7947 */ /* 0x000fc0000383ffff */
[----:B------:R-:W-:-:S00]  /*0a00*/  NOP ;  /* 0x0000000000007918 */ /* 0x000fc00000000000 */
[----:B------:R-:W-:-:S00]  /*0a10*/  NOP ;  /* 0x0000000000007918 */ /* 0x000fc00000000000 */
[----:B------:R-:W-:-:S00]  /*0a20*/  NOP ;  /* 0x0000000000007918 */ /* 0x000fc00000000000 */
[----:B------:R-:W-:-:S00]  /*0a30*/  NOP ;  /* 0x0000000000007918 */ /* 0x000fc00000000000 */
[----:B------:R-:W-:-:S00]  /*0a40*/  NOP ;  /* 0x0000000000007918 */ /* 0x000fc00000000000 */
[----:B------:R-:W-:-:S00]  /*0a50*/  NOP ;  /* 0x0000000000007918 */ /* 0x000fc00000000000 */
[----:B------:R-:W-:-:S00]  /*0a60*/  NOP ;  /* 0x0000000000007918 */ /* 0x000fc00000000000 */
[----:B------:R-:W-:-:S00]  /*0a70*/  NOP ;  /* 0x0000000000007918 */ /* 0x000fc00000000000 */
.L_x_1:


//--------------------- .nv.shared.triton_poi_fused_convolution_9 --------------------------
	.section	.nv.shared.triton_poi_fused_convolution_9,"aw",@nobits
	.sectionflags	@""
	.align	16
	.zero		1024


//--------------------- .nv.constant0.triton_poi_fused_convolution_9 --------------------------
	.section	.nv.constant0.triton_poi_fused_convolution_9,"a",@progbits
	.sectionflags	@""
	.align	4
.nv.constant0.triton_poi_fused_convolution_9:
	.zero		560
